//
// Generated by NVIDIA NVVM Compiler
//
// Compiler Build ID: CL-36424714
// Cuda compilation tools, release 13.0, V13.0.88
// Based on NVVM 20.0.0
//

.version 9.0
.target sm_100
.address_size 64

	// .globl	_Z15multiply_kernelPiiiS_

.visible .entry _Z15multiply_kernelPiiiS_(
	.param .u64 .ptr .align 1 _Z15multiply_kernelPiiiS__param_0,
	.param .u32 _Z15multiply_kernelPiiiS__param_1,
	.param .u32 _Z15multiply_kernelPiiiS__param_2,
	.param .u64 .ptr .align 1 _Z15multiply_kernelPiiiS__param_3
)
{
	.reg .pred 	%p<4>;
	.reg .b32 	%r<17>;
	.reg .b64 	%rd<8>;

	ld.param.u64 	%rd1, [_Z15multiply_kernelPiiiS__param_0];
	ld.param.u32 	%r2, [_Z15multiply_kernelPiiiS__param_1];
	ld.param.u32 	%r3, [_Z15multiply_kernelPiiiS__param_2];
	ld.param.u64 	%rd2, [_Z15multiply_kernelPiiiS__param_3];
	mov.u32 	%r5, %ctaid.x;
	mov.u32 	%r6, %ntid.x;
	mov.u32 	%r7, %tid.x;
	mad.lo.s32 	%r8, %r5, %r6, %r7;
	mov.u32 	%r9, %ctaid.y;
	mov.u32 	%r10, %ntid.y;
	mov.u32 	%r11, %tid.y;
	mad.lo.s32 	%r12, %r9, %r10, %r11;
	mad.lo.s32 	%r1, %r2, %r12, %r8;
	setp.ge.s32 	%p1, %r8, %r2;
	setp.ge.s32 	%p2, %r12, %r3;
	or.pred  	%p3, %p1, %p2;
	@%p3 bra 	$L__BB0_2;
	cvta.to.global.u64 	%rd3, %rd2;
	cvta.to.global.u64 	%rd4, %rd1;
	mul.wide.s32 	%rd5, %r1, 4;
	add.s64 	%rd6, %rd4, %rd5;
	ld.global.u32 	%r14, [%rd6];
	min.s32 	%r15, %r14, 85;
	mul.lo.s32 	%r16, %r15, 3;
	add.s64 	%rd7, %rd3, %rd5;
	st.global.u32 	[%rd7], %r16;
$L__BB0_2:
	ret;

}


// ===== COMPILED SASS (sm_100) =====

	.target	sm_100

	.elftype	@"ET_EXEC"


//--------------------- .note.nv.tkinfo           --------------------------
	.section	.note.nv.tkinfo,"",@"SHT_NOTE"
	.sectionflags	@"SHF_NOTE_NV_TKINFO"
	.tkinfo
        /*0018*/ 	.word	0x00000002
        /*0030*/ 	.string	""
        /*0030*/ 	.string	"ptxas"
        /*0030*/ 	.string	"Cuda compilation tools, release 13.0, V13.0.88"
        /*0030*/ 	.string	"Build cuda_13.0.r13.0/compiler.36424714_0"
        /*0030*/ 	.string	"-arch sm_100 -m 64 "



//--------------------- .note.nv.cuinfo           --------------------------
	.section	.note.nv.cuinfo,"",@"SHT_NOTE"
	.sectionflags	@"SHF_NOTE_NV_CUINFO"
        /*0018*/ 	.short	0x0002
        /*001a*/ 	.short	0x0064
        /*001c*/ 	.short	0x0082
	.zero		2


//--------------------- .nv.info                  --------------------------
	.section	.nv.info,"",@"SHT_CUDA_INFO"
	.align	4


	//----- nvinfo : EIATTR_REGCOUNT
	.align		4
        /*0000*/ 	.byte	0x04, 0x2f
        /*0002*/ 	.short	(.L_1 - .L_0)
	.align		4
.L_0:
        /*0004*/ 	.word	index@(_Z15multiply_kernelPiiiS_)
        /*0008*/ 	.word	0x0000000a


	//----- nvinfo : EIATTR_FRAME_SIZE
	.align		4
.L_1:
        /*000c*/ 	.byte	0x04, 0x11
        /*000e*/ 	.short	(.L_3 - .L_2)
	.align		4
.L_2:
        /*0010*/ 	.word	index@(_Z15multiply_kernelPiiiS_)
        /*0014*/ 	.word	0x00000000


	//----- nvinfo : EIATTR_MIN_STACK_SIZE
	.align		4
.L_3:
        /*0018*/ 	.byte	0x04, 0x12
        /*001a*/ 	.short	(.L_5 - .L_4)
	.align		4
.L_4:
        /*001c*/ 	.word	index@(_Z15multiply_kernelPiiiS_)
        /*0020*/ 	.word	0x00000000
.L_5:


//--------------------- .nv.compat                --------------------------
	.section	.nv.compat,"",@"SHT_CUDA_COMPAT_INFO"
	.align	4
        /*0000*/ 	.byte	0x02, 0x09, 0x00, 0x00, 0x02, 0x02, 0x01, 0x00, 0x02, 0x05, 0x05, 0x00, 0x03, 0x07, 0x01, 0x01
        /*0010*/ 	.byte	0x02, 0x03, 0x00, 0x00, 0x02, 0x06, 0x01, 0x00, 0x04, 0x0b, 0x08, 0x00, 0x09, 0x00, 0x00, 0x00
        /*0020*/ 	.byte	0x00, 0x00, 0x00, 0x00


//--------------------- .nv.info._Z15multiply_kernelPiiiS_ --------------------------
	.section	.nv.info._Z15multiply_kernelPiiiS_,"",@"SHT_CUDA_INFO"
	.sectionflags	@""
	.align	4


	//----- nvinfo : EIATTR_CUDA_API_VERSION
	.align		4
        /*0000*/ 	.byte	0x04, 0x37
        /*0002*/ 	.short	(.L_7 - .L_6)
.L_6:
        /*0004*/ 	.word	0x00000082


	//----- nvinfo : EIATTR_KPARAM_INFO
	.align		4
.L_7:
        /*0008*/ 	.byte	0x04, 0x17
        /*000a*/ 	.short	(.L_9 - .L_8)
.L_8:
        /*000c*/ 	.word	0x00000000
        /*0010*/ 	.short	0x0003
        /*0012*/ 	.short	0x0010
        /*0014*/ 	.byte	0x00, 0xf5, 0x21, 0x00


	//----- nvinfo : EIATTR_KPARAM_INFO
	.align		4
.L_9:
        /*0018*/ 	.byte	0x04, 0x17
        /*001a*/ 	.short	(.L_11 - .L_10)
.L_10:
        /*001c*/ 	.word	0x00000000
        /*0020*/ 	.short	0x0002
        /*0022*/ 	.short	0x000c
        /*0024*/ 	.byte	0x00, 0xf0, 0x11, 0x00


	//----- nvinfo : EIATTR_KPARAM_INFO
	.align		4
.L_11:
        /*0028*/ 	.byte	0x04, 0x17
        /*002a*/ 	.short	(.L_13 - .L_12)
.L_12:
        /*002c*/ 	.word	0x00000000
        /*0030*/ 	.short	0x0001
        /*0032*/ 	.short	0x0008
        /*0034*/ 	.byte	0x00, 0xf0, 0x11, 0x00


	//----- nvinfo : EIATTR_KPARAM_INFO
	.align		4
.L_13:
        /*0038*/ 	.byte	0x04, 0x17
        /*003a*/ 	.short	(.L_15 - .L_14)
.L_14:
        /*003c*/ 	.word	0x00000000
        /*0040*/ 	.short	0x0000
        /*0042*/ 	.short	0x0000
        /*0044*/ 	.byte	0x00, 0xf5, 0x21, 0x00


	//----- nvinfo : EIATTR_SPARSE_MMA_MASK
	.align		4
.L_15:
        /*0048*/ 	.byte	0x03, 0x50
        /*004a*/ 	.short	0x0000


	//----- nvinfo : EIATTR_MAXREG_COUNT
	.align		4
        /*004c*/ 	.byte	0x03, 0x1b
        /*004e*/ 	.short	0x00ff


	//----- nvinfo : EIATTR_MERCURY_ISA_VERSION
	.align		4
        /*0050*/ 	.byte	0x03, 0x5f
        /*0052*/ 	.short	0x0101


	//----- nvinfo : EIATTR_VRC_CTA_INIT_COUNT
	.align		4
        /*0054*/ 	.byte	0x02, 0x4a
	.zero		1
	.zero		1


	//----- nvinfo : EIATTR_EXIT_INSTR_OFFSETS
	.align		4
        /*0058*/ 	.byte	0x04, 0x1c
        /*005a*/ 	.short	(.L_17 - .L_16)


	//   ....[0]....
.L_16:
        /*005c*/ 	.word	0x000000d0


	//   ....[1]....
        /*0060*/ 	.word	0x00000170


	//----- nvinfo : EIATTR_CBANK_PARAM_SIZE
	.align		4
.L_17:
        /*0064*/ 	.byte	0x03, 0x19
        /*0066*/ 	.short	0x0018


	//----- nvinfo : EIATTR_PARAM_CBANK
	.align		4
        /*0068*/ 	.byte	0x04, 0x0a
        /*006a*/ 	.short	(.L_19 - .L_18)
	.align		4
.L_18:
        /*006c*/ 	.word	index@(.nv.constant0._Z15multiply_kernelPiiiS_)
        /*0070*/ 	.short	0x0380
        /*0072*/ 	.short	0x0018


	//----- nvinfo : EIATTR_SW_WAR
	.align		4
.L_19:
        /*0074*/ 	.byte	0x04, 0x36
        /*0076*/ 	.short	(.L_21 - .L_20)
.L_20:
        /*0078*/ 	.word	0x00000008
.L_21:


//--------------------- .nv.callgraph             --------------------------
	.section	.nv.callgraph,"",@"SHT_CUDA_CALLGRAPH"
	.align	4
	.sectionentsize	8
	.align		4
        /*0000*/ 	.word	0x00000000
	.align		4
        /*0004*/ 	.word	0xffffffff
	.align		4
        /*0008*/ 	.word	0x00000000
	.align		4
        /*000c*/ 	.word	0xfffffffe
	.align		4
        /*0010*/ 	.word	0x00000000
	.align		4
        /*0014*/ 	.word	0xfffffffd
	.align		4
        /*0018*/ 	.word	0x00000000
	.align		4
        /*001c*/ 	.word	0xfffffffc


//--------------------- .text._Z15multiply_kernelPiiiS_ --------------------------
	.section	.text._Z15multiply_kernelPiiiS_,"ax",@progbits
	.align	128
        .global         _Z15multiply_kernelPiiiS_
        .type           _Z15multiply_kernelPiiiS_,@function
        .size           _Z15multiply_kernelPiiiS_,(.L_x_1 - _Z15multiply_kernelPiiiS_)
        .other          _Z15multiply_kernelPiiiS_,@"STO_CUDA_ENTRY STV_DEFAULT"
_Z15multiply_kernelPiiiS_:
.text._Z15multiply_kernelPiiiS_:
[----:B------:R-:W-:Y:S01]  /*0000*/  LDC R1, c[0x0][0x37c] ;  /* 0x0000df00ff017b82 */ /* 0x000fe20000000800 */
[----:B------:R-:W0:Y:S07]  /*0010*/  S2R R2, SR_TID.Y ;  /* 0x0000000000027919 */ /* 0x000e2e0000002200 */
[----:B------:R-:W1:Y:S01]  /*0020*/  LDC R0, c[0x0][0x360] ;  /* 0x0000d800ff007b82 */ /* 0x000e620000000800 */
[----:B------:R-:W2:Y:S01]  /*0030*/  LDCU.64 UR6, c[0x0][0x388] ;  /* 0x00007100ff0677ac */ /* 0x000ea20008000a00 */
[----:B------:R-:W1:Y:S06]  /*0040*/  S2R R5, SR_TID.X ;  /* 0x0000000000057919 */ /* 0x000e6c0000002100 */
[----:B------:R-:W0:Y:S08]  /*0050*/  S2UR UR5, SR_CTAID.Y ;  /* 0x00000000000579c3 */ /* 0x000e300000002600 */
[----:B------:R-:W0:Y:S08]  /*0060*/  LDC R3, c[0x0][0x364] ;  /* 0x0000d900ff037b82 */ /* 0x000e300000000800 */
[----:B------:R-:W1:Y:S01]  /*0070*/  S2UR UR4, SR_CTAID.X ;  /* 0x00000000000479c3 */ /* 0x000e620000002500 */
[----:B0-----:R-:W-:-:S05]  /*0080*/  IMAD R3, R3, UR5, R2 ;  /* 0x0000000503037c24 */ /* 0x001fca000f8e0202 */
[----:B--2---:R-:W-:Y:S01]  /*0090*/  ISETP.GE.AND P0, PT, R3, UR7, PT ;  /* 0x0000000703007c0c */ /* 0x004fe2000bf06270 */
[----:B-1----:R-:W-:-:S04]  /*00a0*/  IMAD R0, R0, UR4, R5 ;  /* 0x0000000400007c24 */ /* 0x002fc8000f8e0205 */
[----:B------:R-:W-:Y:S01]  /*00b0*/  IMAD R7, R3, UR6, R0 ;  /* 0x0000000603077c24 */ /* 0x000fe2000f8e0200 */
[----:B------:R-:W-:-:S13]  /*00c0*/  ISETP.GE.OR P0, PT, R0, UR6, P0 ;  /* 0x0000000600007c0c */ /* 0x000fda0008706670 */
[----:B------:R-:W-:Y:S05]  /*00d0*/  @P0 EXIT ;  /* 0x000000000000094d */ /* 0x000fea0003800000 */
[----:B------:R-:W0:Y:S01]  /*00e0*/  LDC.64 R2, c[0x0][0x380] ;  /* 0x0000e000ff027b82 */ /* 0x000e220000000a00 */
[----:B------:R-:W1:Y:S07]  /*00f0*/  LDCU.64 UR4, c[0x0][0x358] ;  /* 0x00006b00ff0477ac */ /* 0x000e6e0008000a00 */
[----:B------:R-:W2:Y:S01]  /*0100*/  LDC.64 R4, c[0x0][0x390] ;  /* 0x0000e400ff047b82 */ /* 0x000ea20000000a00 */
[----:B0-----:R-:W-:-:S06]  /*0110*/  IMAD.WIDE R2, R7, 0x4, R2 ;  /* 0x0000000407027825 */ /* 0x001fcc00078e0202 */
[----:B-1----:R-:W3:Y:S01]  /*0120*/  LDG.E R2, desc[UR4][R2.64] ;  /* 0x0000000402027981 */ /* 0x002ee2000c1e1900 */
[----:B--2---:R-:W-:Y:S01]  /*0130*/  IMAD.WIDE R4, R7, 0x4, R4 ;  /* 0x0000000407047825 */ /* 0x004fe200078e0204 */
[----:B---3--:R-:W-:-:S04]  /*0140*/  VIMNMX R0, PT, PT, R2, 0x55, PT ;  /* 0x0000005502007848 */ /* 0x008fc80003fe0100 */
[----:B------:R-:W-:-:S05]  /*0150*/  LEA R7, R0, R0, 0x1 ;  /* 0x0000000000077211 */ /* 0x000fca00078e08ff */
[----:B------:R-:W-:Y:S01]  /*0160*/  STG.E desc[UR4][R4.64], R7 ;  /* 0x0000000704007986 */ /* 0x000fe2000c101904 */
[----:B------:R-:W-:Y:S05]  /*0170*/  EXIT ;  /* 0x000000000000794d */ /* 0x000fea0003800000 */
.L_x_0:
[----:B------:R-:W-:-:S00]  /*0180*/  BRA `(.L_x_0) ;  /* 0xfffffffc00fc7947 */ /* 0x000fc0000383ffff */
[----:B------:R-:W-:-:S00]  /*0190*/  NOP ;  /* 0x0000000000007918 */ /* 0x000fc00000000000 */
        /* <DEDUP_REMOVED lines=14> */
.L_x_1:


//--------------------- .nv.shared.reserved.0     --------------------------
	.section	.nv.shared.reserved.0,"aw",@nobits
	.weak		__nv_reservedSMEM_offset_0_alias
	.size		__nv_reservedSMEM_offset_0_alias, 0, 64
	.other		__nv_reservedSMEM_offset_0_alias,@"STO_CUDA_RESERVED_SHARED STV_DEFAULT"
__nv_reservedSMEM_offset_0_alias:
	.zero		0
	.zero		64


//--------------------- .nv.constant0._Z15multiply_kernelPiiiS_ --------------------------
	.section	.nv.constant0._Z15multiply_kernelPiiiS_,"a",@progbits
	.sectionflags	@""
	.align	4
.nv.constant0._Z15multiply_kernelPiiiS_:
	.zero		920


//--------------------- SYMBOLS --------------------------

	.type		.nv.reservedSmem.offset0,@object
	.size		.nv.reservedSmem.offset0,0x4
